	.headerflags	@"EF_CUDA_TEXMODE_UNIFIED EF_CUDA_64BIT_ADDRESS EF_CUDA_ACCELERATORS EF_CUDA_SM90 EF_CUDA_VIRTUAL_SM(EF_CUDA_SM90)"
	.elftype	@"ET_EXEC"


//--------------------- .nv.info                  --------------------------
	.section	.nv.info,"",@"SHT_CUDA_INFO"
	.align	4


	//----- nvinfo : EIATTR_REGCOUNT
	.align		4
        /*0000*/ 	.byte	0x04, 0x2f
        /*0002*/ 	.short	(.L_3 - .L_2)
	.align		4
.L_2:
        /*0004*/ 	.word	index@(triton_poi_fused__native_batch_norm_legit_no_training_convolution_5)
        /*0008*/ 	.word	0x00000013


	//----- nvinfo : EIATTR_MIN_STACK_SIZE
	.align		4
.L_3:
        /*000c*/ 	.byte	0x04, 0x12
        /*000e*/ 	.short	(.L_5 - .L_4)
	.align		4
.L_4:
        /*0010*/ 	.word	index@(triton_poi_fused__native_batch_norm_legit_no_training_convolution_5)
        /*0014*/ 	.word	0x00000000


	//----- nvinfo : EIATTR_FRAME_SIZE
	.align		4
.L_5:
        /*0018*/ 	.byte	0x04, 0x11
        /*001a*/ 	.short	(.L_7 - .L_6)
	.align		4
.L_6:
        /*001c*/ 	.word	index@(triton_poi_fused__native_batch_norm_legit_no_training_convolution_5)
        /*0020*/ 	.word	0x00000000


	//----- nvinfo : EIATTR_MIN_STACK_SIZE
	.align		4
.L_7:
        /*0024*/ 	.byte	0x04, 0x12
        /*0026*/ 	.short	(.L_9 - .L_8)
	.align		4
.L_8:
        /*0028*/ 	.word	index@(triton_poi_fused__native_batch_norm_legit_no_training_convolution_5)
        /*002c*/ 	.word	0x00000000
.L_9:


//--------------------- .nv.info.triton_poi_fused__native_batch_norm_legit_no_training_convolution_5 --------------------------
	.section	.nv.info.triton_poi_fused__native_batch_norm_legit_no_training_convolution_5,"",@"SHT_CUDA_INFO"
	.sectionflags	@""
	.align	4


	//----- nvinfo : EIATTR_CUDA_API_VERSION
	.align		4
        /*0000*/ 	.byte	0x04, 0x37
        /*0002*/ 	.short	(.L_11 - .L_10)
.L_10:
        /*0004*/ 	.word	0x0000007c


	//----- nvinfo : EIATTR_KPARAM_INFO
	.align		4
.L_11:
        /*0008*/ 	.byte	0x04, 0x17
        /*000a*/ 	.short	(.L_13 - .L_12)
.L_12:
        /*000c*/ 	.word	0x00000000
        /*0010*/ 	.short	0x0007
        /*0012*/ 	.short	0x0038
        /*0014*/ 	.byte	0x00, 0xf0, 0x11, 0x00


	//----- nvinfo : EIATTR_KPARAM_INFO
	.align		4
.L_13:
        /*0018*/ 	.byte	0x04, 0x17
        /*001a*/ 	.short	(.L_15 - .L_14)
.L_14:
        /*001c*/ 	.word	0x00000000
        /*0020*/ 	.short	0x0006
        /*0022*/ 	.short	0x0030
        /*0024*/ 	.byte	0x00, 0xf4, 0x21, 0x00


	//----- nvinfo : EIATTR_KPARAM_INFO
	.align		4
.L_15:
        /*0028*/ 	.byte	0x04, 0x17
        /*002a*/ 	.short	(.L_17 - .L_16)
.L_16:
        /*002c*/ 	.word	0x00000000
        /*0030*/ 	.short	0x0005
        /*0032*/ 	.short	0x0028
        /*0034*/ 	.byte	0x00, 0xf4, 0x21, 0x00


	//----- nvinfo : EIATTR_KPARAM_INFO
	.align		4
.L_17:
        /*0038*/ 	.byte	0x04, 0x17
        /*003a*/ 	.short	(.L_19 - .L_18)
.L_18:
        /*003c*/ 	.word	0x00000000
        /*0040*/ 	.short	0x0004
        /*0042*/ 	.short	0x0020
        /*0044*/ 	.byte	0x00, 0xf4, 0x21, 0x00


	//----- nvinfo : EIATTR_KPARAM_INFO
	.align		4
.L_19:
        /*0048*/ 	.byte	0x04, 0x17
        /*004a*/ 	.short	(.L_21 - .L_20)
.L_20:
        /*004c*/ 	.word	0x00000000
        /*0050*/ 	.short	0x0003
        /*0052*/ 	.short	0x0018
        /*0054*/ 	.byte	0x00, 0xf4, 0x21, 0x00


	//----- nvinfo : EIATTR_KPARAM_INFO
	.align		4
.L_21:
        /*0058*/ 	.byte	0x04, 0x17
        /*005a*/ 	.short	(.L_23 - .L_22)
.L_22:
        /*005c*/ 	.word	0x00000000
        /*0060*/ 	.short	0x0002
        /*0062*/ 	.short	0x0010
        /*0064*/ 	.byte	0x00, 0xf4, 0x21, 0x00


	//----- nvinfo : EIATTR_KPARAM_INFO
	.align		4
.L_23:
        /*0068*/ 	.byte	0x04, 0x17
        /*006a*/ 	.short	(.L_25 - .L_24)
.L_24:
        /*006c*/ 	.word	0x00000000
        /*0070*/ 	.short	0x0001
        /*0072*/ 	.short	0x0008
        /*0074*/ 	.byte	0x00, 0xf4, 0x21, 0x00


	//----- nvinfo : EIATTR_KPARAM_INFO
	.align		4
.L_25:
        /*0078*/ 	.byte	0x04, 0x17
        /*007a*/ 	.short	(.L_27 - .L_26)
.L_26:
        /*007c*/ 	.word	0x00000000
        /*0080*/ 	.short	0x0000
        /*0082*/ 	.short	0x0000
        /*0084*/ 	.byte	0x00, 0xf4, 0x21, 0x00


	//----- nvinfo : EIATTR_SPARSE_MMA_MASK
	.align		4
.L_27:
        /*0088*/ 	.byte	0x03, 0x50
        /*008a*/ 	.short	0x0000


	//----- nvinfo : EIATTR_MAXREG_COUNT
	.align		4
        /*008c*/ 	.byte	0x03, 0x1b
        /*008e*/ 	.short	0x00ff


	//----- nvinfo : EIATTR_EXIT_INSTR_OFFSETS
	.align		4
        /*0090*/ 	.byte	0x04, 0x1c
        /*0092*/ 	.short	(.L_29 - .L_28)


	//   ....[0]....
.L_28:
        /*0094*/ 	.word	0x00000330


	//----- nvinfo : EIATTR_REQNTID
	.align		4
.L_29:
        /*0098*/ 	.byte	0x04, 0x10
        /*009a*/ 	.short	(.L_31 - .L_30)
.L_30:
        /*009c*/ 	.word	0x00000080
        /*00a0*/ 	.word	0x00000001
        /*00a4*/ 	.word	0x00000001


	//----- nvinfo : EIATTR_CBANK_PARAM_SIZE
	.align		4
.L_31:
        /*00a8*/ 	.byte	0x03, 0x19
        /*00aa*/ 	.short	0x003c


	//----- nvinfo : EIATTR_PARAM_CBANK
	.align		4
        /*00ac*/ 	.byte	0x04, 0x0a
        /*00ae*/ 	.short	(.L_33 - .L_32)
	.align		4
.L_32:
        /*00b0*/ 	.word	index@(.nv.constant0.triton_poi_fused__native_batch_norm_legit_no_training_convolution_5)
        /*00b4*/ 	.short	0x0210
        /*00b6*/ 	.short	0x003c


	//----- nvinfo : EIATTR_SW_WAR
	.align		4
.L_33:
        /*00b8*/ 	.byte	0x04, 0x36
        /*00ba*/ 	.short	(.L_35 - .L_34)
.L_34:
        /*00bc*/ 	.word	0x00000008
.L_35:


//--------------------- .nv.callgraph             --------------------------
	.section	.nv.callgraph,"",@"SHT_CUDA_CALLGRAPH"
	.align	4
	.sectionentsize	8
	.align		4
        /*0000*/ 	.word	0x00000000
	.align		4
        /*0004*/ 	.word	0xffffffff
	.align		4
        /*0008*/ 	.word	0x00000000
	.align		4
        /*000c*/ 	.word	0xfffffffe
	.align		4
        /*0010*/ 	.word	0x00000000
	.align		4
        /*0014*/ 	.word	0xfffffffd
	.align		4
        /*0018*/ 	.word	0x00000000
	.align		4
        /*001c*/ 	.word	0xfffffffc


//--------------------- .nv.constant4             --------------------------
	.section	.nv.constant4,"a",@progbits
	.align	8
	.align		8
.nv.constant4:
        /*0000*/ 	.dword	_$_str
	.align		8
        /*0008*/ 	.dword	_$_str_$_2


//--------------------- .text.triton_poi_fused__native_batch_norm_legit_no_training_convolution_5 --------------------------
	.section	.text.triton_poi_fused__native_batch_norm_legit_no_training_convolution_5,"ax",@progbits
	.align	128
        .global         triton_poi_fused__native_batch_norm_legit_no_training_convolution_5
        .type           triton_poi_fused__native_batch_norm_legit_no_training_convolution_5,@function
        .size           triton_poi_fused__native_batch_norm_legit_no_training_convolution_5,(.L_x_1 - triton_poi_fused__native_batch_norm_legit_no_training_convolution_5)
        .other          triton_poi_fused__native_batch_norm_legit_no_training_convolution_5,@"STO_CUDA_ENTRY STV_DEFAULT"
triton_poi_fused__native_batch_norm_legit_no_training_convolution_5:
.text.triton_poi_fused__native_batch_norm_legit_no_training_convolution_5:
[----:B------:R-:W-:Y:S01]  /*0000*/  LDC R1, c[0x0][0x28] ;  /* 0x00000a00ff017b82 */ /* 0x000fe20000000800 */
[----:B------:R-:W1:Y:S07]  /*0010*/  S2R R0, SR_TID.X ;  /* 0x0000000000007919 */ /* 0x000e6e0000002100 */
[----:B------:R-:W2:Y:S01]  /*0020*/  LDC.64 R10, c[0x0][0x228] ;  /* 0x00008a00ff0a7b82 */ /* 0x000ea20000000a00 */
[----:B------:R-:W-:Y:S01]  /*0030*/  ULDC.64 UR4, c[0x0][0x208] ;  /* 0x0000820000047ab9 */ /* 0x000fe20000000a00 */
[----:B------:R-:W3:Y:S06]  /*0040*/  S2R R3, SR_CTAID.X ;  /* 0x0000000000037919 */ /* 0x000eec0000002500 */
[----:B------:R-:W4:Y:S08]  /*0050*/  LDC.64 R6, c[0x0][0x218] ;  /* 0x00008600ff067b82 */ /* 0x000f300000000a00 */
[----:B------:R-:W5:Y:S08]  /*0060*/  LDC.64 R8, c[0x0][0x220] ;  /* 0x00008800ff087b82 */ /* 0x000f700000000a00 */
[----:B------:R-:W5:Y:S01]  /*0070*/  LDC.64 R12, c[0x0][0x230] ;  /* 0x00008c00ff0c7b82 */ /* 0x000f620000000a00 */
[----:B-1----:R-:W-:-:S07]  /*0080*/  LOP3.LUT R0, R0, 0x7f, RZ, 0xc0, !PT ;  /* 0x0000007f00007812 */ /* 0x002fce00078ec0ff */
[----:B------:R-:W1:Y:S01]  /*0090*/  LDC.64 R4, c[0x0][0x238] ;  /* 0x00008e00ff047b82 */ /* 0x000e620000000a00 */
[----:B---3--:R-:W-:Y:S02]  /*00a0*/  SHF.R.S32.HI R2, RZ, 0x18, R3 ;  /* 0x00000018ff027819 */ /* 0x008fe40000011403 */
[----:B------:R-:W-:Y:S02]  /*00b0*/  LEA R0, R3, R0, 0x7 ;  /* 0x0000000003007211 */ /* 0x000fe400078e38ff */
[----:B------:R-:W-:-:S04]  /*00c0*/  SGXT R3, R2, 0x1 ;  /* 0x000000010203781a */ /* 0x000fc80000000200 */
[----:B------:R-:W-:-:S04]  /*00d0*/  LEA.HI R3, R3, R0, RZ, 0x4 ;  /* 0x0000000003037211 */ /* 0x000fc800078f20ff */
[--C-:B------:R-:W-:Y:S02]  /*00e0*/  SHF.R.S32.HI R2, RZ, 0x4, R3.reuse ;  /* 0x00000004ff027819 */ /* 0x100fe40000011403 */
[----:B------:R-:W-:-:S04]  /*00f0*/  SHF.R.S32.HI R3, RZ, 0x1f, R3 ;  /* 0x0000001fff037819 */ /* 0x000fc80000011403 */
[----:B------:R-:W-:-:S04]  /*0100*/  LEA.HI R3, R3, R2, RZ, 0x6 ;  /* 0x0000000203037211 */ /* 0x000fc800078f30ff */
[----:B------:R-:W-:-:S04]  /*0110*/  LOP3.LUT R3, R3, 0xffffffc0, RZ, 0xc0, !PT ;  /* 0xffffffc003037812 */ /* 0x000fc800078ec0ff */
[----:B------:R-:W-:Y:S02]  /*0120*/  IADD3 R15, R2, -R3, RZ ;  /* 0x80000003020f7210 */ /* 0x000fe40007ffe0ff */
[----:B------:R-:W3:Y:S03]  /*0130*/  LDC.64 R2, c[0x0][0x210] ;  /* 0x00008400ff027b82 */ /* 0x000ee60000000a00 */
[----:B--2---:R-:W-:-:S05]  /*0140*/  IMAD.WIDE R10, R15, 0x4, R10 ;  /* 0x000000040f0a7825 */ /* 0x004fca00078e020a */
[----:B------:R2:W2:Y:S01]  /*0150*/  LDG.E.EL R16, desc[UR4][R10.64] ;  /* 0x000000040a107981 */ /* 0x0004a2000c2e1900 */
[----:B----4-:R-:W-:-:S04]  /*0160*/  IMAD.WIDE R6, R15, 0x4, R6 ;  /* 0x000000040f067825 */ /* 0x010fc800078e0206 */
[C---:B-----5:R-:W-:Y:S02]  /*0170*/  IMAD.WIDE R8, R15.reuse, 0x4, R8 ;  /* 0x000000040f087825 */ /* 0x060fe400078e0208 */
[----:B------:R4:W5:Y:S02]  /*0180*/  LDG.E.EL R7, desc[UR4][R6.64] ;  /* 0x0000000406077981 */ /* 0x000964000c2e1900 */
[----:B---3--:R-:W-:Y:S02]  /*0190*/  IMAD.WIDE R2, R0, 0x4, R2 ;  /* 0x0000000400027825 */ /* 0x008fe400078e0202 */
[----:B------:R-:W3:Y:S04]  /*01a0*/  LDG.E.EL R8, desc[UR4][R8.64] ;  /* 0x0000000408087981 */ /* 0x000ee8000c2e1900 */
[----:B------:R-:W5:Y:S01]  /*01b0*/  LDG.E R14, desc[UR4][R2.64] ;  /* 0x00000004020e7981 */ /* 0x000f62000c1e1900 */
[----:B0-2---:R-:W-:-:S04]  /*01c0*/  IMAD.WIDE R10, R15, 0x4, R12 ;  /* 0x000000040f0a7825 */ /* 0x005fc800078e020c */
[----:B-1----:R-:W-:Y:S02]  /*01d0*/  IMAD.WIDE R12, R15, 0x4, R4 ;  /* 0x000000040f0c7825 */ /* 0x002fe400078e0204 */
[----:B------:R-:W2:Y:S01]  /*01e0*/  LDG.E.EL R10, desc[UR4][R10.64] ;  /* 0x000000040a0a7981 */ /* 0x000ea2000c2e1900 */
[----:B----4-:R-:W-:Y:S01]  /*01f0*/  HFMA2.MMA R6, -RZ, RZ, 1.625, 0 ;  /* 0x3e800000ff067435 */ /* 0x010fe200000001ff */
[----:B------:R-:W0:Y:S02]  /*0200*/  LDC.64 R4, c[0x0][0x240] ;  /* 0x00009000ff047b82 */ /* 0x000e240000000a00 */
[----:B------:R-:W2:Y:S01]  /*0210*/  LDG.E.EL R13, desc[UR4][R12.64] ;  /* 0x000000040c0d7981 */ /* 0x000ea2000c2e1900 */
[----:B0-----:R-:W-:-:S04]  /*0220*/  IMAD.WIDE R4, R0, 0x4, R4 ;  /* 0x0000000400047825 */ /* 0x001fc800078e0204 */
[----:B------:R-:W-:-:S04]  /*0230*/  FADD R16, R16, 9.9999997473787516356e-06 ;  /* 0x3727c5ac10107421 */ /* 0x000fc80000000000 */
[----:B------:R-:W0:Y:S02]  /*0240*/  MUFU.SQRT R15, R16 ;  /* 0x00000010000f7308 */ /* 0x000e240000002000 */
[C---:B0-----:R-:W-:Y:S02]  /*0250*/  FSETP.GT.AND P0, PT, R15.reuse, 8.50705917302346158658e+37, PT ;  /* 0x7e8000000f00780b */ /* 0x041fe40003f04000 */
[----:B------:R-:W-:-:S11]  /*0260*/  FSETP.GEU.AND P1, PT, R15, 1.175494350822287508e-38, PT ;  /* 0x008000000f00780b */ /* 0x000fd60003f2e000 */
[----:B------:R-:W-:-:S04]  /*0270*/  @P0 FMUL R15, R15, 0.25 ;  /* 0x3e8000000f0f0820 */ /* 0x000fc80000400000 */
[----:B------:R-:W-:-:S06]  /*0280*/  @!P1 FMUL R15, R15, 16777216 ;  /* 0x4b8000000f0f9820 */ /* 0x000fcc0000400000 */
[----:B------:R-:W0:Y:S01]  /*0290*/  MUFU.RCP R15, R15 ;  /* 0x0000000f000f7308 */ /* 0x000e220000001000 */
[----:B------:R-:W-:Y:S01]  /*02a0*/  FSEL R6, R6, 1, P0 ;  /* 0x3f80000006067808 */ /* 0x000fe20000000000 */
[----:B-----5:R-:W-:-:S04]  /*02b0*/  FADD R7, R14, R7 ;  /* 0x000000070e077221 */ /* 0x020fc80000000000 */
[----:B------:R-:W-:Y:S01]  /*02c0*/  @!P1 FMUL R6, R6, 16777216 ;  /* 0x4b80000006069820 */ /* 0x000fe20000400000 */
[----:B---3--:R-:W-:-:S03]  /*02d0*/  FADD R8, -R8, R7 ;  /* 0x0000000708087221 */ /* 0x008fc60000000100 */
[----:B0-----:R-:W-:-:S04]  /*02e0*/  FMUL R9, R15, R6 ;  /* 0x000000060f097220 */ /* 0x001fc80000400000 */
[----:B------:R-:W-:-:S04]  /*02f0*/  FMUL R8, R8, R9 ;  /* 0x0000000908087220 */ /* 0x000fc80000400000 */
[----:B--2---:R-:W-:Y:S01]  /*0300*/  FFMA R13, R10, R8, R13 ;  /* 0x000000080a0d7223 */ /* 0x004fe2000000000d */
[----:B------:R-:W-:Y:S04]  /*0310*/  STG.E desc[UR4][R2.64], R7 ;  /* 0x0000000702007986 */ /* 0x000fe8000c101904 */
[----:B------:R-:W-:Y:S01]  /*0320*/  STG.E desc[UR4][R4.64], R13 ;  /* 0x0000000d04007986 */ /* 0x000fe2000c101904 */
[----:B------:R-:W-:Y:S05]  /*0330*/  EXIT ;  /* 0x000000000000794d */ /* 0x000fea0003800000 */
.L_x_0:
[----:B------:R-:W-:-:S00]  /*0340*/  BRA `(.L_x_0) ;  /* 0xfffffffc00fc7947 */ /* 0x000fc0000383ffff */
[----:B------:R-:W-:-:S00]  /*0350*/  NOP ;  /* 0x0000000000007918 */ /* 0x000fc00000000000 */
        /* <DEDUP_REMOVED lines=10> */
.L_x_1:


//--------------------- .nv.global.init           --------------------------
	.section	.nv.global.init,"aw",@progbits
.nv.global.init:
	.type		_$_str,@object
	.size		_$_str,(_$_str_$_2 - _$_str)
_$_str:
        /*0000*/ 	.byte	0x5f, 0x5f, 0x43, 0x55, 0x44, 0x41, 0x5f, 0x46, 0x54, 0x5a, 0x00
	.type		_$_str_$_2,@object
	.size		_$_str_$_2,(.L_1 - _$_str_$_2)
_$_str_$_2:
        /*000b*/ 	.byte	0x5f, 0x5f, 0x43, 0x55, 0x44, 0x41, 0x5f, 0x50, 0x52, 0x45, 0x43, 0x5f, 0x53, 0x51, 0x52, 0x54
        /*001b*/ 	.byte	0x00
.L_1:


//--------------------- .nv.constant0.triton_poi_fused__native_batch_norm_legit_no_training_convolution_5 --------------------------
	.section	.nv.constant0.triton_poi_fused__native_batch_norm_legit_no_training_convolution_5,"a",@progbits
	.sectionflags	@""
	.align	4
.nv.constant0.triton_poi_fused__native_batch_norm_legit_no_training_convolution_5:
	.zero		588
